	.headerflags	@"EF_CUDA_TEXMODE_UNIFIED EF_CUDA_64BIT_ADDRESS EF_CUDA_ACCELERATORS EF_CUDA_SM90 EF_CUDA_VIRTUAL_SM(EF_CUDA_SM90)"
	.elftype	@"ET_EXEC"


//--------------------- .nv.info                  --------------------------
	.section	.nv.info,"",@"SHT_CUDA_INFO"
	.align	4


	//----- nvinfo : EIATTR_REGCOUNT
	.align		4
        /*0000*/ 	.byte	0x04, 0x2f
        /*0002*/ 	.short	(.L_3 - .L_2)
	.align		4
.L_2:
        /*0004*/ 	.word	index@(triton_red_fused__weight_norm_interface_8)
        /*0008*/ 	.word	0x00000017


	//----- nvinfo : EIATTR_MIN_STACK_SIZE
	.align		4
.L_3:
        /*000c*/ 	.byte	0x04, 0x12
        /*000e*/ 	.short	(.L_5 - .L_4)
	.align		4
.L_4:
        /*0010*/ 	.word	index@(triton_red_fused__weight_norm_interface_8)
        /*0014*/ 	.word	0x00000000


	//----- nvinfo : EIATTR_FRAME_SIZE
	.align		4
.L_5:
        /*0018*/ 	.byte	0x04, 0x11
        /*001a*/ 	.short	(.L_7 - .L_6)
	.align		4
.L_6:
        /*001c*/ 	.word	index@(triton_red_fused__weight_norm_interface_8)
        /*0020*/ 	.word	0x00000000


	//----- nvinfo : EIATTR_MIN_STACK_SIZE
	.align		4
.L_7:
        /*0024*/ 	.byte	0x04, 0x12
        /*0026*/ 	.short	(.L_9 - .L_8)
	.align		4
.L_8:
        /*0028*/ 	.word	index@(triton_red_fused__weight_norm_interface_8)
        /*002c*/ 	.word	0x00000000
.L_9:


//--------------------- .nv.info.triton_red_fused__weight_norm_interface_8 --------------------------
	.section	.nv.info.triton_red_fused__weight_norm_interface_8,"",@"SHT_CUDA_INFO"
	.sectionflags	@""
	.align	4


	//----- nvinfo : EIATTR_CUDA_API_VERSION
	.align		4
        /*0000*/ 	.byte	0x04, 0x37
        /*0002*/ 	.short	(.L_11 - .L_10)
.L_10:
        /*0004*/ 	.word	0x0000007c


	//----- nvinfo : EIATTR_KPARAM_INFO
	.align		4
.L_11:
        /*0008*/ 	.byte	0x04, 0x17
        /*000a*/ 	.short	(.L_13 - .L_12)
.L_12:
        /*000c*/ 	.word	0x00000000
        /*0010*/ 	.short	0x0005
        /*0012*/ 	.short	0x0024
        /*0014*/ 	.byte	0x00, 0xf0, 0x11, 0x00


	//----- nvinfo : EIATTR_KPARAM_INFO
	.align		4
.L_13:
        /*0018*/ 	.byte	0x04, 0x17
        /*001a*/ 	.short	(.L_15 - .L_14)
.L_14:
        /*001c*/ 	.word	0x00000000
        /*0020*/ 	.short	0x0004
        /*0022*/ 	.short	0x0020
        /*0024*/ 	.byte	0x00, 0xf0, 0x11, 0x00


	//----- nvinfo : EIATTR_KPARAM_INFO
	.align		4
.L_15:
        /*0028*/ 	.byte	0x04, 0x17
        /*002a*/ 	.short	(.L_17 - .L_16)
.L_16:
        /*002c*/ 	.word	0x00000000
        /*0030*/ 	.short	0x0003
        /*0032*/ 	.short	0x0018
        /*0034*/ 	.byte	0x00, 0xf4, 0x21, 0x00


	//----- nvinfo : EIATTR_KPARAM_INFO
	.align		4
.L_17:
        /*0038*/ 	.byte	0x04, 0x17
        /*003a*/ 	.short	(.L_19 - .L_18)
.L_18:
        /*003c*/ 	.word	0x00000000
        /*0040*/ 	.short	0x0002
        /*0042*/ 	.short	0x0010
        /*0044*/ 	.byte	0x00, 0xf4, 0x21, 0x00


	//----- nvinfo : EIATTR_KPARAM_INFO
	.align		4
.L_19:
        /*0048*/ 	.byte	0x04, 0x17
        /*004a*/ 	.short	(.L_21 - .L_20)
.L_20:
        /*004c*/ 	.word	0x00000000
        /*0050*/ 	.short	0x0001
        /*0052*/ 	.short	0x0008
        /*0054*/ 	.byte	0x00, 0xf4, 0x21, 0x00


	//----- nvinfo : EIATTR_KPARAM_INFO
	.align		4
.L_21:
        /*0058*/ 	.byte	0x04, 0x17
        /*005a*/ 	.short	(.L_23 - .L_22)
.L_22:
        /*005c*/ 	.word	0x00000000
        /*0060*/ 	.short	0x0000
        /*0062*/ 	.short	0x0000
        /*0064*/ 	.byte	0x00, 0xf4, 0x21, 0x00


	//----- nvinfo : EIATTR_SPARSE_MMA_MASK
	.align		4
.L_23:
        /*0068*/ 	.byte	0x03, 0x50
        /*006a*/ 	.short	0x0000


	//----- nvinfo : EIATTR_MAXREG_COUNT
	.align		4
        /*006c*/ 	.byte	0x03, 0x1b
        /*006e*/ 	.short	0x0080


	//----- nvinfo : EIATTR_COOP_GROUP_MASK_REGIDS
	.align		4
        /*0070*/ 	.byte	0x04, 0x29
        /*0072*/ 	.short	(.L_25 - .L_24)


	//   ....[0]....
.L_24:
        /*0074*/ 	.word	0xffffffff


	//   ....[1]....
        /*0078*/ 	.word	0xffffffff


	//   ....[2]....
        /*007c*/ 	.word	0xffffffff


	//   ....[3]....
        /*0080*/ 	.word	0xffffffff


	//   ....[4]....
        /*0084*/ 	.word	0xffffffff


	//   ....[5]....
        /*0088*/ 	.word	0xffffffff


	//   ....[6]....
        /*008c*/ 	.word	0xffffffff


	//   ....[7]....
        /*0090*/ 	.word	0xffffffff


	//   ....[8]....
        /*0094*/ 	.word	0xffffffff


	//----- nvinfo : EIATTR_COOP_GROUP_INSTR_OFFSETS
	.align		4
.L_25:
        /*0098*/ 	.byte	0x04, 0x28
        /*009a*/ 	.short	(.L_27 - .L_26)


	//   ....[0]....
.L_26:
        /*009c*/ 	.word	0x00000280


	//   ....[1]....
        /*00a0*/ 	.word	0x00000300


	//   ....[2]....
        /*00a4*/ 	.word	0x00000320


	//   ....[3]....
        /*00a8*/ 	.word	0x00000340


	//   ....[4]....
        /*00ac*/ 	.word	0x00000370


	//   ....[5]....
        /*00b0*/ 	.word	0x00000400


	//   ....[6]....
        /*00b4*/ 	.word	0x00000430


	//   ....[7]....
        /*00b8*/ 	.word	0x00000460


	//   ....[8]....
        /*00bc*/ 	.word	0x00000480


	//----- nvinfo : EIATTR_EXIT_INSTR_OFFSETS
	.align		4
.L_27:
        /*00c0*/ 	.byte	0x04, 0x1c
        /*00c2*/ 	.short	(.L_29 - .L_28)


	//   ....[0]....
.L_28:
        /*00c4*/ 	.word	0x00000800


	//   ....[1]....
        /*00c8*/ 	.word	0x00000820


	//----- nvinfo : EIATTR_REQNTID
	.align		4
.L_29:
        /*00cc*/ 	.byte	0x04, 0x10
        /*00ce*/ 	.short	(.L_31 - .L_30)
.L_30:
        /*00d0*/ 	.word	0x00000200
        /*00d4*/ 	.word	0x00000001
        /*00d8*/ 	.word	0x00000001


	//----- nvinfo : EIATTR_CBANK_PARAM_SIZE
	.align		4
.L_31:
        /*00dc*/ 	.byte	0x03, 0x19
        /*00de*/ 	.short	0x0028


	//----- nvinfo : EIATTR_PARAM_CBANK
	.align		4
        /*00e0*/ 	.byte	0x04, 0x0a
        /*00e2*/ 	.short	(.L_33 - .L_32)
	.align		4
.L_32:
        /*00e4*/ 	.word	index@(.nv.constant0.triton_red_fused__weight_norm_interface_8)
        /*00e8*/ 	.short	0x0210
        /*00ea*/ 	.short	0x0028


	//----- nvinfo : EIATTR_SW_WAR
	.align		4
.L_33:
        /*00ec*/ 	.byte	0x04, 0x36
        /*00ee*/ 	.short	(.L_35 - .L_34)
.L_34:
        /*00f0*/ 	.word	0x00000008
.L_35:


//--------------------- .nv.callgraph             --------------------------
	.section	.nv.callgraph,"",@"SHT_CUDA_CALLGRAPH"
	.align	4
	.sectionentsize	8
	.align		4
        /*0000*/ 	.word	0x00000000
	.align		4
        /*0004*/ 	.word	0xffffffff
	.align		4
        /*0008*/ 	.word	0x00000000
	.align		4
        /*000c*/ 	.word	0xfffffffe
	.align		4
        /*0010*/ 	.word	0x00000000
	.align		4
        /*0014*/ 	.word	0xfffffffd
	.align		4
        /*0018*/ 	.word	0x00000000
	.align		4
        /*001c*/ 	.word	0xfffffffc


//--------------------- .nv.constant4             --------------------------
	.section	.nv.constant4,"a",@progbits
	.align	8
	.align		8
.nv.constant4:
        /*0000*/ 	.dword	_$_str
	.align		8
        /*0008*/ 	.dword	_$_str_$_2


//--------------------- .text.triton_red_fused__weight_norm_interface_8 --------------------------
	.section	.text.triton_red_fused__weight_norm_interface_8,"ax",@progbits
	.sectionflags	@"SHF_BARRIERS=1"
	.align	128
        .global         triton_red_fused__weight_norm_interface_8
        .type           triton_red_fused__weight_norm_interface_8,@function
        .size           triton_red_fused__weight_norm_interface_8,(.L_x_2 - triton_red_fused__weight_norm_interface_8)
        .other          triton_red_fused__weight_norm_interface_8,@"STO_CUDA_ENTRY STV_DEFAULT"
triton_red_fused__weight_norm_interface_8:
.text.triton_red_fused__weight_norm_interface_8:
[----:B------:R-:W0:Y:S02]  /*0000*/  LDC R1, c[0x0][0x28] ;  /* 0x00000a00ff017b82 */ /* 0x000e240000000800 */
[----:B------:R-:W1:Y:S01]  /*0010*/  S2R R13, SR_CTAID.X ;  /* 0x00000000000d7919 */ /* 0x000e620000002500 */
[----:B------:R-:W2:Y:S01]  /*0020*/  LDC.64 R16, c[0x0][0x218] ;  /* 0x00008600ff107b82 */ /* 0x000ea20000000a00 */
[----:B------:R-:W-:Y:S01]  /*0030*/  ULDC.64 UR6, c[0x0][0x208] ;  /* 0x0000820000067ab9 */ /* 0x000fe20000000a00 */
[----:B------:R-:W3:Y:S01]  /*0040*/  S2R R18, SR_TID.X ;  /* 0x0000000000127919 */ /* 0x000ee20000002100 */
[----:B-1----:R-:W-:Y:S01]  /*0050*/  ISETP.GE.AND P1, PT, R13, 0x400, PT ;  /* 0x000004000d00780c */ /* 0x002fe20003f26270 */
[----:B---3--:R-:W-:-:S05]  /*0060*/  IMAD.SHL.U32 R14, R18, 0x4, RZ ;  /* 0x00000004120e7824 */ /* 0x008fca00078e00ff */
[----:B------:R-:W-:-:S07]  /*0070*/  LOP3.LUT R4, R14, 0x7fc, RZ, 0xc0, !PT ;  /* 0x000007fc0e047812 */ /* 0x000fce00078ec0ff */
[----:B------:R-:W-:Y:S01]  /*0080*/  @P1 LOP3.LUT R12, R4, 0x800, RZ, 0xfc, !PT ;  /* 0x00000800040c1812 */ /* 0x000fe200078efcff */
[C---:B------:R-:W-:Y:S02]  /*0090*/  IMAD R0, R13.reuse, 0xa00, R4 ;  /* 0x00000a000d007824 */ /* 0x040fe400078e0204 */
[----:B------:R-:W-:Y:S02]  /*00a0*/  @P1 IMAD.MOV.U32 R10, RZ, RZ, RZ ;  /* 0x000000ffff0a1224 */ /* 0x000fe400078e00ff */
[----:B------:R-:W-:Y:S02]  /*00b0*/  @P1 IMAD R8, R13, 0xa00, R12 ;  /* 0x00000a000d081824 */ /* 0x000fe400078e020c */
[----:B--2---:R-:W-:-:S03]  /*00c0*/  IMAD.WIDE R2, R0, 0x4, R16 ;  /* 0x0000000400027825 */ /* 0x004fc600078e0210 */
[----:B------:R-:W-:Y:S01]  /*00d0*/  @P1 SHF.R.S32.HI R9, RZ, 0x1f, R8 ;  /* 0x0000001fff091819 */ /* 0x000fe20000011408 */
[----:B------:R-:W-:Y:S06]  /*00e0*/  @P1 BRA `(.L_x_0) ;  /* 0x0000000000641947 */ /* 0x000fec0003800000 */
[----:B------:R-:W-:Y:S02]  /*00f0*/  LOP3.LUT R12, R4, 0x800, RZ, 0xfc, !PT ;  /* 0x00000800040c7812 */ /* 0x000fe400078efcff */
[----:B------:R-:W-:Y:S02]  /*0100*/  CS2R R4, SRZ ;  /* 0x0000000000047805 */ /* 0x000fe4000001ff00 */
[----:B------:R-:W-:Y:S01]  /*0110*/  CS2R R6, SRZ ;  /* 0x0000000000067805 */ /* 0x000fe2000001ff00 */
[----:B------:R-:W2:Y:S01]  /*0120*/  LDG.E.EL.128 R8, desc[UR6][R2.64] ;  /* 0x0000000602087981 */ /* 0x000ea2000c2e1d00 */
[----:B------:R-:W-:Y:S01]  /*0130*/  ISETP.GE.U32.AND P0, PT, R12, 0xa00, PT ;  /* 0x00000a000c00780c */ /* 0x000fe20003f06070 */
[----:B------:R-:W-:-:S04]  /*0140*/  IMAD R15, R13, 0xa00, R12 ;  /* 0x00000a000d0f7824 */ /* 0x000fc800078e020c */
[----:B------:R-:W-:-:S08]  /*0150*/  IMAD.WIDE R16, R15, 0x4, R16 ;  /* 0x000000040f107825 */ /* 0x000fd000078e0210 */
[----:B------:R-:W3:Y:S01]  /*0160*/  @!P0 LDG.E.EL.128 R4, desc[UR6][R16.64] ;  /* 0x0000000610048981 */ /* 0x000ee2000c2e1d00 */
[----:B--2---:R-:W-:Y:S01]  /*0170*/  FMUL R20, R9, R9 ;  /* 0x0000000909147220 */ /* 0x004fe20000400000 */
[----:B------:R-:W-:Y:S01]  /*0180*/  FMUL R9, R8, R8 ;  /* 0x0000000808097220 */ /* 0x000fe20000400000 */
[----:B------:R-:W-:Y:S01]  /*0190*/  FMUL R10, R10, R10 ;  /* 0x0000000a0a0a7220 */ /* 0x000fe20000400000 */
[----:B------:R-:W-:Y:S01]  /*01a0*/  FMUL R11, R11, R11 ;  /* 0x0000000b0b0b7220 */ /* 0x000fe20000400000 */
[----:B---3--:R-:W-:Y:S02]  /*01b0*/  SEL R5, R5, RZ, !P0 ;  /* 0x000000ff05057207 */ /* 0x008fe40004000000 */
[----:B------:R-:W-:-:S03]  /*01c0*/  SEL R4, R4, RZ, !P0 ;  /* 0x000000ff04047207 */ /* 0x000fc60004000000 */
[----:B------:R-:W-:Y:S01]  /*01d0*/  @!P0 FFMA R20, R5, R5, R20 ;  /* 0x0000000505148223 */ /* 0x000fe20000000014 */
[----:B------:R-:W-:Y:S01]  /*01e0*/  SEL R5, R6, RZ, !P0 ;  /* 0x000000ff06057207 */ /* 0x000fe20004000000 */
[----:B------:R-:W-:Y:S01]  /*01f0*/  @!P0 FFMA R9, R4, R4, R9 ;  /* 0x0000000404098223 */ /* 0x000fe20000000009 */
[----:B------:R-:W-:-:S03]  /*0200*/  SEL R4, R7, RZ, !P0 ;  /* 0x000000ff07047207 */ /* 0x000fc60004000000 */
[----:B------:R-:W-:Y:S01]  /*0210*/  @!P0 FFMA R10, R5, R5, R10 ;  /* 0x00000005050a8223 */ /* 0x000fe2000000000a */
[----:B------:R-:W-:Y:S01]  /*0220*/  FADD R9, R20, R9 ;  /* 0x0000000914097221 */ /* 0x000fe20000000000 */
[----:B------:R-:W-:-:S03]  /*0230*/  @!P0 FFMA R11, R4, R4, R11 ;  /* 0x00000004040b8223 */ /* 0x000fc6000000000b */
[----:B------:R-:W-:Y:S01]  /*0240*/  FADD R10, R10, R9 ;  /* 0x000000090a0a7221 */ /* 0x000fe20000000000 */
[--C-:B------:R-:W-:Y:S01]  /*0250*/  SHF.R.S32.HI R9, RZ, 0x1f, R15.reuse ;  /* 0x0000001fff097819 */ /* 0x100fe2000001140f */
[----:B------:R-:W-:Y:S02]  /*0260*/  IMAD.MOV.U32 R8, RZ, RZ, R15 ;  /* 0x000000ffff087224 */ /* 0x000fe400078e000f */
[----:B------:R-:W-:-:S07]  /*0270*/  FADD R10, R11, R10 ;  /* 0x0000000a0b0a7221 */ /* 0x000fce0000000000 */
.L_x_0:
[----:B------:R-:W1:Y:S01]  /*0280*/  SHFL.BFLY PT, R5, R10, 0x10, 0x1f ;  /* 0x0e001f000a057f89 */ /* 0x000e6200000e0000 */
[----:B------:R-:W2:Y:S01]  /*0290*/  S2UR UR5, SR_CgaCtaId ;  /* 0x00000000000579c3 */ /* 0x000ea20000008800 */
[C---:B------:R-:W-:Y:S01]  /*02a0*/  LOP3.LUT P0, RZ, R18.reuse, 0x1f, RZ, 0xc0, !PT ;  /* 0x0000001f12ff7812 */ /* 0x040fe2000780c0ff */
[----:B------:R-:W-:Y:S01]  /*02b0*/  UMOV UR4, 0x400 ;  /* 0x0000040000047882 */ /* 0x000fe20000000000 */
[----:B------:R-:W-:Y:S01]  /*02c0*/  ISETP.GE.AND P2, PT, R18, 0x10, PT ;  /* 0x000000101200780c */ /* 0x000fe20003f46270 */
[----:B------:R-:W-:Y:S01]  /*02d0*/  ULDC.64 UR8, c[0x0][0x218] ;  /* 0x0000860000087ab9 */ /* 0x000fe20000000a00 */
[----:B-1----:R-:W-:Y:S01]  /*02e0*/  FADD R5, R5, R10 ;  /* 0x0000000a05057221 */ /* 0x002fe20000000000 */
[----:B--2---:R-:W-:-:S04]  /*02f0*/  UPRMT UR4, UR5, 0x654, UR4 ;  /* 0x0000065405047896 */ /* 0x004fc80008000004 */
[----:B------:R-:W1:Y:S02]  /*0300*/  SHFL.BFLY PT, R4, R5, 0x8, 0x1f ;  /* 0x0d001f0005047f89 */ /* 0x000e6400000e0000 */
[----:B-1----:R-:W-:-:S05]  /*0310*/  FADD R6, R5, R4 ;  /* 0x0000000405067221 */ /* 0x002fca0000000000 */
[----:B------:R-:W1:Y:S02]  /*0320*/  SHFL.BFLY PT, R7, R6, 0x4, 0x1f ;  /* 0x0c801f0006077f89 */ /* 0x000e6400000e0000 */
[----:B-1----:R-:W-:-:S05]  /*0330*/  FADD R7, R6, R7 ;  /* 0x0000000706077221 */ /* 0x002fca0000000000 */
[----:B------:R-:W1:Y:S02]  /*0340*/  SHFL.BFLY PT, R4, R7, 0x2, 0x1f ;  /* 0x0c401f0007047f89 */ /* 0x000e6400000e0000 */
[----:B-1----:R-:W-:Y:S01]  /*0350*/  FADD R11, R7, R4 ;  /* 0x00000004070b7221 */ /* 0x002fe20000000000 */
[----:B------:R-:W-:-:S04]  /*0360*/  SHF.R.U32.HI R4, RZ, 0x5, R18 ;  /* 0x00000005ff047819 */ /* 0x000fc80000011612 */
[----:B------:R-:W1:Y:S01]  /*0370*/  SHFL.BFLY PT, R16, R11, 0x1, 0x1f ;  /* 0x0c201f000b107f89 */ /* 0x000e6200000e0000 */
[----:B------:R-:W-:-:S04]  /*0380*/  LOP3.LUT R4, R4, 0xf, RZ, 0xc0, !PT ;  /* 0x0000000f04047812 */ /* 0x000fc800078ec0ff */
[----:B------:R-:W-:Y:S01]  /*0390*/  LEA R4, R4, UR4, 0x2 ;  /* 0x0000000404047c11 */ /* 0x000fe2000f8e10ff */
[----:B-1----:R-:W-:-:S05]  /*03a0*/  FADD R15, R11, R16 ;  /* 0x000000100b0f7221 */ /* 0x002fca0000000000 */
[----:B------:R-:W-:Y:S01]  /*03b0*/  @!P0 STS [R4], R15 ;  /* 0x0000000f04008388 */ /* 0x000fe20000000800 */
[----:B------:R-:W-:Y:S01]  /*03c0*/  BAR.SYNC.DEFER_BLOCKING 0x0 ;  /* 0x0000000000007b1d */ /* 0x000fe20000010000 */
[----:B------:R-:W-:-:S04]  /*03d0*/  LOP3.LUT P0, RZ, R18, 0xf, RZ, 0xc0, !PT ;  /* 0x0000000f12ff7812 */ /* 0x000fc8000780c0ff */
[----:B------:R-:W-:Y:S01]  /*03e0*/  ISETP.LT.AND P0, PT, R18, 0x10, !P0 ;  /* 0x000000101200780c */ /* 0x000fe20004701270 */
[----:B------:R-:W1:Y:S04]  /*03f0*/  @!P2 LDS R10, [R14+UR4] ;  /* 0x000000040e0aa984 */ /* 0x000e680008000800 */
[----:B-1----:R-:W1:Y:S02]  /*0400*/  SHFL.BFLY PT, R5, R10, 0x8, 0x1f ;  /* 0x0d001f000a057f89 */ /* 0x002e6400000e0000 */
[----:B-1----:R-:W-:Y:S02]  /*0410*/  FADD R5, R10, R5 ;  /* 0x000000050a057221 */ /* 0x002fe40000000000 */
[----:B------:R-:W1:Y:S03]  /*0420*/  LDC.64 R10, c[0x0][0x210] ;  /* 0x00008400ff0a7b82 */ /* 0x000e660000000a00 */
[----:B------:R-:W2:Y:S01]  /*0430*/  SHFL.BFLY PT, R6, R5, 0x4, 0x1f ;  /* 0x0c801f0005067f89 */ /* 0x000ea200000e0000 */
[----:B-1----:R-:W-:-:S04]  /*0440*/  IMAD.WIDE R10, R13, 0x4, R10 ;  /* 0x000000040d0a7825 */ /* 0x002fc800078e020a */
[----:B--2---:R-:W-:-:S05]  /*0450*/  FADD R6, R5, R6 ;  /* 0x0000000605067221 */ /* 0x004fca0000000000 */
[----:B------:R-:W1:Y:S02]  /*0460*/  SHFL.BFLY PT, R7, R6, 0x2, 0x1f ;  /* 0x0c401f0006077f89 */ /* 0x000e6400000e0000 */
[----:B-1----:R-:W-:-:S05]  /*0470*/  FADD R7, R6, R7 ;  /* 0x0000000706077221 */ /* 0x002fca0000000000 */
[----:B------:R-:W1:Y:S02]  /*0480*/  SHFL.BFLY PT, R16, R7, 0x1, 0x1f ;  /* 0x0c201f0007107f89 */ /* 0x000e6400000e0000 */
[----:B-1----:R-:W-:Y:S02]  /*0490*/  FADD R15, R7, R16 ;  /* 0x00000010070f7221 */ /* 0x002fe40000000000 */
[----:B------:R-:W1:Y:S03]  /*04a0*/  LDC.64 R16, c[0x0][0x220] ;  /* 0x00008800ff107b82 */ /* 0x000e660000000a00 */
[----:B------:R-:W-:Y:S05]  /*04b0*/  @P0 STS [R14+UR4], R15 ;  /* 0x0000000f0e000988 */ /* 0x000fea0008000804 */
[----:B------:R-:W-:Y:S01]  /*04c0*/  BAR.SYNC.DEFER_BLOCKING 0x0 ;  /* 0x0000000000007b1d */ /* 0x000fe20000010000 */
[----:B------:R-:W-:Y:S01]  /*04d0*/  LOP3.LUT P0, RZ, R18, 0x1ff, RZ, 0xc0, !PT ;  /* 0x000001ff12ff7812 */ /* 0x000fe2000780c0ff */
[----:B------:R-:W-:-:S03]  /*04e0*/  IMAD.MOV.U32 R18, RZ, RZ, RZ ;  /* 0x000000ffff127224 */ /* 0x000fc600078e00ff */
[C---:B------:R-:W-:Y:S02]  /*04f0*/  ISETP.LT.AND P0, PT, R13.reuse, 0x400, !P0 ;  /* 0x000004000d00780c */ /* 0x040fe40004701270 */
[----:B------:R-:W-:Y:S02]  /*0500*/  CS2R R4, SRZ ;  /* 0x0000000000047805 */ /* 0x000fe4000001ff00 */
[----:B------:R-:W-:Y:S01]  /*0510*/  CS2R R6, SRZ ;  /* 0x0000000000067805 */ /* 0x000fe2000001ff00 */
[----:B-1----:R-:W-:Y:S01]  /*0520*/  IMAD.WIDE R16, R13, 0x4, R16 ;  /* 0x000000040d107825 */ /* 0x002fe200078e0210 */
[----:B------:R-:W1:Y:S01]  /*0530*/  LDS R19, [UR4] ;  /* 0x00000004ff137984 */ /* 0x000e620008000800 */
[----:B------:R-:W-:Y:S01]  /*0540*/  ULDC.64 UR4, c[0x0][0x228] ;  /* 0x00008a0000047ab9 */ /* 0x000fe20000000a00 */
[----:B-1----:R-:W1:Y:S01]  /*0550*/  MUFU.SQRT R19, R19 ;  /* 0x0000001300137308 */ /* 0x002e620000002000 */
[----:B------:R-:W-:Y:S06]  /*0560*/  BAR.SYNC.DEFER_BLOCKING 0x0 ;  /* 0x0000000000007b1d */ /* 0x000fec0000010000 */
[----:B-1----:R1:W-:Y:S04]  /*0570*/  @P0 STG.E desc[UR6][R10.64], R19 ;  /* 0x000000130a000986 */ /* 0x0023e8000c101906 */
[----:B------:R2:W3:Y:S04]  /*0580*/  @!P1 LDG.E.EL R18, desc[UR6][R16.64] ;  /* 0x0000000610129981 */ /* 0x0004e8000c2e1900 */
[----:B------:R4:W5:Y:S01]  /*0590*/  @!P1 LDG.E.EF.128 R4, desc[UR6][R2.64] ;  /* 0x0000000602049981 */ /* 0x000962000c0e1d00 */
[----:B------:R-:W-:-:S02]  /*05a0*/  FSETP.GT.AND P3, PT, R19, 8.50705917302346158658e+37, PT ;  /* 0x7e8000001300780b */ /* 0x000fc40003f64000 */
[----:B------:R-:W-:Y:S02]  /*05b0*/  FSETP.GEU.AND P2, PT, R19, 1.175494350822287508e-38, PT ;  /* 0x008000001300780b */ /* 0x000fe40003f4e000 */
[----:B-1----:R-:W-:Y:S01]  /*05c0*/  SHF.R.S32.HI R11, RZ, 0x1f, R0 ;  /* 0x0000001fff0b7819 */ /* 0x002fe20000011400 */
[----:B--2---:R-:W-:Y:S01]  /*05d0*/  IMAD.SHL.U32 R16, R8, 0x4, RZ ;  /* 0x0000000408107824 */ /* 0x004fe200078e00ff */
[----:B------:R-:W-:Y:S02]  /*05e0*/  ISETP.LT.U32.AND P0, PT, R12, 0xa00, !P1 ;  /* 0x00000a000c00780c */ /* 0x000fe40004f01070 */
[----:B----4-:R-:W-:-:S05]  /*05f0*/  SHF.L.U64.HI R2, R8, 0x2, R9 ;  /* 0x0000000208027819 */ /* 0x010fca0000010209 */
[----:B------:R-:W-:-:S04]  /*0600*/  @P3 FMUL R19, R19, 0.25 ;  /* 0x3e80000013133820 */ /* 0x000fc80000400000 */
[----:B------:R-:W-:-:S06]  /*0610*/  @!P2 FMUL R19, R19, 16777216 ;  /* 0x4b8000001313a820 */ /* 0x000fcc0000400000 */
[----:B------:R-:W1:Y:S01]  /*0620*/  MUFU.RCP R19, R19 ;  /* 0x0000001300137308 */ /* 0x000e620000001000 */
[----:B---3--:R-:W-:Y:S01]  /*0630*/  @P3 FMUL R18, R18, 0.25 ;  /* 0x3e80000012123820 */ /* 0x008fe20000400000 */
[----:B------:R-:W-:-:S03]  /*0640*/  LEA R10, P3, R0, UR4, 0x2 ;  /* 0x00000004000a7c11 */ /* 0x000fc6000f8610ff */
[----:B------:R-:W-:Y:S01]  /*0650*/  @!P2 FMUL R18, R18, 16777216 ;  /* 0x4b8000001212a820 */ /* 0x000fe20000400000 */
[----:B------:R-:W-:Y:S02]  /*0660*/  LEA.HI.X R11, R0, UR5, R11, 0x2, P3 ;  /* 0x00000005000b7c11 */ /* 0x000fe400098f140b */
[----:B-----5:R-:W-:Y:S01]  /*0670*/  SEL R15, R6, RZ, !P1 ;  /* 0x000000ff060f7207 */ /* 0x020fe20004800000 */
[----:B-1----:R-:W-:Y:S01]  /*0680*/  FMUL R0, R19, R18 ;  /* 0x0000001213007220 */ /* 0x002fe20000400000 */
[----:B------:R-:W-:Y:S02]  /*0690*/  SEL R7, R7, RZ, !P1 ;  /* 0x000000ff07077207 */ /* 0x000fe40004800000 */
[----:B------:R-:W-:Y:S01]  /*06a0*/  SEL R3, R4, RZ, !P1 ;  /* 0x000000ff04037207 */ /* 0x000fe20004800000 */
[C---:B------:R-:W-:Y:S01]  /*06b0*/  FMUL R14, R0.reuse, R15 ;  /* 0x0000000f000e7220 */ /* 0x040fe20000400000 */
[----:B------:R-:W-:Y:S01]  /*06c0*/  SEL R13, R5, RZ, !P1 ;  /* 0x000000ff050d7207 */ /* 0x000fe20004800000 */
[----:B------:R-:W-:Y:S01]  /*06d0*/  FMUL R15, R0, R7 ;  /* 0x00000007000f7220 */ /* 0x000fe20000400000 */
[----:B------:R-:W-:-:S02]  /*06e0*/  IADD3 R8, P2, R16, UR8, RZ ;  /* 0x0000000810087c10 */ /* 0x000fc4000ff5e0ff */
[----:B------:R-:W-:Y:S01]  /*06f0*/  CS2R R4, SRZ ;  /* 0x0000000000047805 */ /* 0x000fe2000001ff00 */
[C---:B------:R-:W-:Y:S01]  /*0700*/  FMUL R12, R0.reuse, R3 ;  /* 0x00000003000c7220 */ /* 0x040fe20000400000 */
[----:B------:R-:W-:Y:S01]  /*0710*/  FMUL R13, R0, R13 ;  /* 0x0000000d000d7220 */ /* 0x000fe20000400000 */
[----:B------:R-:W-:Y:S02]  /*0720*/  CS2R R6, SRZ ;  /* 0x0000000000067805 */ /* 0x000fe4000001ff00 */
[----:B------:R-:W-:Y:S02]  /*0730*/  IADD3.X R9, R2, UR9, RZ, P2, !PT ;  /* 0x0000000902097c10 */ /* 0x000fe400097fe4ff */
[----:B------:R1:W-:Y:S04]  /*0740*/  @!P1 STG.E.128 desc[UR6][R10.64], R12 ;  /* 0x0000000c0a009986 */ /* 0x0003e8000c101d06 */
[----:B------:R-:W2:Y:S01]  /*0750*/  @P0 LDG.E.EF.128 R4, desc[UR6][R8.64] ;  /* 0x0000000608040981 */ /* 0x000ea2000c0e1d00 */
[----:B------:R-:W-:-:S04]  /*0760*/  IADD3 R16, P1, R16, UR4, RZ ;  /* 0x0000000410107c10 */ /* 0x000fc8000ff3e0ff */
[----:B------:R-:W-:Y:S02]  /*0770*/  IADD3.X R17, R2, UR5, RZ, P1, !PT ;  /* 0x0000000502117c10 */ /* 0x000fe40008ffe4ff */
[----:B--2---:R-:W-:Y:S02]  /*0780*/  SEL R3, R4, RZ, P0 ;  /* 0x000000ff04037207 */ /* 0x004fe40000000000 */
[----:B------:R-:W-:Y:S02]  /*0790*/  SEL R5, R5, RZ, P0 ;  /* 0x000000ff05057207 */ /* 0x000fe40000000000 */
[----:B------:R-:W-:Y:S01]  /*07a0*/  SEL R19, R6, RZ, P0 ;  /* 0x000000ff06137207 */ /* 0x000fe20000000000 */
[C---:B------:R-:W-:Y:S01]  /*07b0*/  FMUL R4, R0.reuse, R3 ;  /* 0x0000000300047220 */ /* 0x040fe20000400000 */
[----:B------:R-:W-:Y:S01]  /*07c0*/  SEL R7, R7, RZ, P0 ;  /* 0x000000ff07077207 */ /* 0x000fe20000000000 */
[C---:B------:R-:W-:Y:S02]  /*07d0*/  FMUL R5, R0.reuse, R5 ;  /* 0x0000000500057220 */ /* 0x040fe40000400000 */
[----:B------:R-:W-:-:S02]  /*07e0*/  FMUL R6, R0, R19 ;  /* 0x0000001300067220 */ /* 0x000fc40000400000 */
[----:B------:R-:W-:Y:S01]  /*07f0*/  FMUL R7, R0, R7 ;  /* 0x0000000700077220 */ /* 0x000fe20000400000 */
[----:B-1----:R-:W-:Y:S06]  /*0800*/  @!P0 EXIT ;  /* 0x000000000000894d */ /* 0x002fec0003800000 */
[----:B------:R-:W-:Y:S01]  /*0810*/  STG.E.128 desc[UR6][R16.64], R4 ;  /* 0x0000000410007986 */ /* 0x000fe2000c101d06 */
[----:B------:R-:W-:Y:S05]  /*0820*/  EXIT ;  /* 0x000000000000794d */ /* 0x000fea0003800000 */
.L_x_1:
[----:B------:R-:W-:-:S00]  /*0830*/  BRA `(.L_x_1) ;  /* 0xfffffffc00fc7947 */ /* 0x000fc0000383ffff */
[----:B------:R-:W-:-:S00]  /*0840*/  NOP ;  /* 0x0000000000007918 */ /* 0x000fc00000000000 */
        /* <DEDUP_REMOVED lines=11> */
.L_x_2:


//--------------------- .nv.global.init           --------------------------
	.section	.nv.global.init,"aw",@progbits
.nv.global.init:
	.type		_$_str,@object
	.size		_$_str,(_$_str_$_2 - _$_str)
_$_str:
        /*0000*/ 	.byte	0x5f, 0x5f, 0x43, 0x55, 0x44, 0x41, 0x5f, 0x46, 0x54, 0x5a, 0x00
	.type		_$_str_$_2,@object
	.size		_$_str_$_2,(.L_1 - _$_str_$_2)
_$_str_$_2:
        /*000b*/ 	.byte	0x5f, 0x5f, 0x43, 0x55, 0x44, 0x41, 0x5f, 0x50, 0x52, 0x45, 0x43, 0x5f, 0x53, 0x51, 0x52, 0x54
        /*001b*/ 	.byte	0x00
.L_1:


//--------------------- .nv.shared.triton_red_fused__weight_norm_interface_8 --------------------------
	.section	.nv.shared.triton_red_fused__weight_norm_interface_8,"aw",@nobits
	.sectionflags	@""
	.align	16
	.zero		1024


//--------------------- .nv.constant0.triton_red_fused__weight_norm_interface_8 --------------------------
	.section	.nv.constant0.triton_red_fused__weight_norm_interface_8,"a",@progbits
	.sectionflags	@""
	.align	4
.nv.constant0.triton_red_fused__weight_norm_interface_8:
	.zero		568
